//
// Generated by NVIDIA NVVM Compiler
//
// Compiler Build ID: CL-36424714
// Cuda compilation tools, release 13.0, V13.0.88
// Based on NVVM 20.0.0
//

.version 9.0
.target sm_100
.address_size 64

	// .globl	_Z4loopi
.extern .func  (.param .b32 func_retval0) vprintf
(
	.param .b64 vprintf_param_0,
	.param .b64 vprintf_param_1
)
;
.global .align 1 .b8 $str[73] = {84, 104, 105, 115, 32, 105, 115, 32, 105, 116, 101, 114, 97, 116, 105, 111, 110, 32, 110, 117, 109, 98, 101, 114, 32, 66, 108, 111, 99, 107, 32, 68, 105, 109, 58, 32, 37, 100, 45, 45, 45, 62, 66, 108, 111, 99, 107, 32, 105, 100, 58, 32, 37, 100, 45, 45, 45, 62, 84, 104, 114, 101, 97, 100, 32, 73, 100, 58, 32, 37, 100, 10};
.global .align 1 .b8 $str$1[21] = {73, 110, 32, 112, 97, 114, 97, 108, 108, 101, 108, 32, 76, 111, 111, 112, 32, 37, 100, 10};

.visible .entry _Z4loopi(
	.param .u32 _Z4loopi_param_0
)
{
	.local .align 8 .b8 	__local_depot0[16];
	.reg .b64 	%SP;
	.reg .b64 	%SPL;
	.reg .b32 	%r<9>;
	.reg .b64 	%rd<7>;

	mov.u64 	%SPL, __local_depot0;
	cvta.local.u64 	%SP, %SPL;
	add.u64 	%rd1, %SP, 0;
	add.u64 	%rd2, %SPL, 0;
	mov.u32 	%r1, %ntid.x;
	mov.u32 	%r2, %ctaid.x;
	mov.u32 	%r3, %tid.x;
	st.local.v2.u32 	[%rd2], {%r1, %r2};
	st.local.u32 	[%rd2+8], %r3;
	mov.u64 	%rd3, $str;
	cvta.global.u64 	%rd4, %rd3;
	{ // callseq 0, 0
	.param .b64 param0;
	st.param.b64 	[param0], %rd4;
	.param .b64 param1;
	st.param.b64 	[param1], %rd1;
	.param .b32 retval0;
	call.uni (retval0), 
	vprintf, 
	(
	param0, 
	param1
	);
	ld.param.b32 	%r4, [retval0];
	} // callseq 0
	mad.lo.s32 	%r6, %r1, %r2, %r3;
	st.local.u32 	[%rd2], %r6;
	mov.u64 	%rd5, $str$1;
	cvta.global.u64 	%rd6, %rd5;
	{ // callseq 1, 0
	.param .b64 param0;
	st.param.b64 	[param0], %rd6;
	.param .b64 param1;
	st.param.b64 	[param1], %rd1;
	.param .b32 retval0;
	call.uni (retval0), 
	vprintf, 
	(
	param0, 
	param1
	);
	ld.param.b32 	%r7, [retval0];
	} // callseq 1
	ret;

}


// ===== COMPILED SASS (sm_100) =====

	.target	sm_100

	.elftype	@"ET_EXEC"


//--------------------- .note.nv.tkinfo           --------------------------
	.section	.note.nv.tkinfo,"",@"SHT_NOTE"
	.sectionflags	@"SHF_NOTE_NV_TKINFO"
	.tkinfo
        /*0018*/ 	.word	0x00000002
        /*0030*/ 	.string	""
        /*0030*/ 	.string	"ptxas"
        /*0030*/ 	.string	"Cuda compilation tools, release 13.0, V13.0.88"
        /*0030*/ 	.string	"Build cuda_13.0.r13.0/compiler.36424714_0"
        /*0030*/ 	.string	"-arch sm_100 -m 64 "



//--------------------- .note.nv.cuinfo           --------------------------
	.section	.note.nv.cuinfo,"",@"SHT_NOTE"
	.sectionflags	@"SHF_NOTE_NV_CUINFO"
        /*0018*/ 	.short	0x0002
        /*001a*/ 	.short	0x0064
        /*001c*/ 	.short	0x0082
	.zero		2


//--------------------- .nv.info                  --------------------------
	.section	.nv.info,"",@"SHT_CUDA_INFO"
	.align	4


	//----- nvinfo : EIATTR_REGCOUNT
	.align		4
        /*0000*/ 	.byte	0x04, 0x2f
        /*0002*/ 	.short	(.L_3 - .L_2)
	.align		4
.L_2:
        /*0004*/ 	.word	index@(_Z4loopi)
        /*0008*/ 	.word	0x00000019


	//----- nvinfo : EIATTR_FRAME_SIZE
	.align		4
.L_3:
        /*000c*/ 	.byte	0x04, 0x11
        /*000e*/ 	.short	(.L_5 - .L_4)
	.align		4
.L_4:
        /*0010*/ 	.word	index@(_Z4loopi)
        /*0014*/ 	.word	0x00000010


	//----- nvinfo : EIATTR_MIN_STACK_SIZE
	.align		4
.L_5:
        /*0018*/ 	.byte	0x04, 0x12
        /*001a*/ 	.short	(.L_7 - .L_6)
	.align		4
.L_6:
        /*001c*/ 	.word	index@(_Z4loopi)
        /*0020*/ 	.word	0x00000010
.L_7:


//--------------------- .nv.compat                --------------------------
	.section	.nv.compat,"",@"SHT_CUDA_COMPAT_INFO"
	.align	4
        /*0000*/ 	.byte	0x02, 0x09, 0x00, 0x00, 0x02, 0x02, 0x01, 0x00, 0x02, 0x05, 0x05, 0x00, 0x03, 0x07, 0x01, 0x01
        /*0010*/ 	.byte	0x02, 0x03, 0x00, 0x00, 0x02, 0x06, 0x01, 0x00, 0x04, 0x0b, 0x08, 0x00, 0x09, 0x00, 0x00, 0x00
        /*0020*/ 	.byte	0x00, 0x00, 0x00, 0x00


//--------------------- .nv.info._Z4loopi         --------------------------
	.section	.nv.info._Z4loopi,"",@"SHT_CUDA_INFO"
	.sectionflags	@""
	.align	4


	//----- nvinfo : EIATTR_CUDA_API_VERSION
	.align		4
        /*0000*/ 	.byte	0x04, 0x37
        /*0002*/ 	.short	(.L_9 - .L_8)
.L_8:
        /*0004*/ 	.word	0x00000082


	//----- nvinfo : EIATTR_KPARAM_INFO
	.align		4
.L_9:
        /*0008*/ 	.byte	0x04, 0x17
        /*000a*/ 	.short	(.L_11 - .L_10)
.L_10:
        /*000c*/ 	.word	0x00000000
        /*0010*/ 	.short	0x0000
        /*0012*/ 	.short	0x0000
        /*0014*/ 	.byte	0x00, 0xf0, 0x11, 0x00


	//----- nvinfo : EIATTR_SPARSE_MMA_MASK
	.align		4
.L_11:
        /*0018*/ 	.byte	0x03, 0x50
        /*001a*/ 	.short	0x0000


	//----- nvinfo : EIATTR_MAXREG_COUNT
	.align		4
        /*001c*/ 	.byte	0x03, 0x1b
        /*001e*/ 	.short	0x00ff


	//----- nvinfo : EIATTR_EXTERNS
	.align		4
        /*0020*/ 	.byte	0x04, 0x0f
        /*0022*/ 	.short	(.L_13 - .L_12)


	//   ....[0]....
	.align		4
.L_12:
        /*0024*/ 	.word	index@(vprintf)


	//----- nvinfo : EIATTR_MERCURY_ISA_VERSION
	.align		4
.L_13:
        /*0028*/ 	.byte	0x03, 0x5f
        /*002a*/ 	.short	0x0101


	//----- nvinfo : EIATTR_VRC_CTA_INIT_COUNT
	.align		4
        /*002c*/ 	.byte	0x02, 0x4a
	.zero		1
	.zero		1


	//----- nvinfo : EIATTR_SYSCALL_OFFSETS
	.align		4
        /*0030*/ 	.byte	0x04, 0x46
        /*0032*/ 	.short	(.L_15 - .L_14)


	//   ....[0]....
.L_14:
        /*0034*/ 	.word	0x00000130


	//   ....[1]....
        /*0038*/ 	.word	0x000001d0


	//----- nvinfo : EIATTR_EXIT_INSTR_OFFSETS
	.align		4
.L_15:
        /*003c*/ 	.byte	0x04, 0x1c
        /*003e*/ 	.short	(.L_17 - .L_16)


	//   ....[0]....
.L_16:
        /*0040*/ 	.word	0x000001e0


	//----- nvinfo : EIATTR_CBANK_PARAM_SIZE
	.align		4
.L_17:
        /*0044*/ 	.byte	0x03, 0x19
        /*0046*/ 	.short	0x0004


	//----- nvinfo : EIATTR_PARAM_CBANK
	.align		4
        /*0048*/ 	.byte	0x04, 0x0a
        /*004a*/ 	.short	(.L_19 - .L_18)
	.align		4
.L_18:
        /*004c*/ 	.word	index@(.nv.constant0._Z4loopi)
        /*0050*/ 	.short	0x0380
        /*0052*/ 	.short	0x0004


	//----- nvinfo : EIATTR_SW_WAR
	.align		4
.L_19:
        /*0054*/ 	.byte	0x04, 0x36
        /*0056*/ 	.short	(.L_21 - .L_20)
.L_20:
        /*0058*/ 	.word	0x00000008
.L_21:


//--------------------- .nv.callgraph             --------------------------
	.section	.nv.callgraph,"",@"SHT_CUDA_CALLGRAPH"
	.align	4
	.sectionentsize	8
	.align		4
        /*0000*/ 	.word	0x00000000
	.align		4
        /*0004*/ 	.word	0xffffffff
	.align		4
        /*0008*/ 	.word	index@(_Z4loopi)
	.align		4
        /*000c*/ 	.word	index@(vprintf)
	.align		4
        /*0010*/ 	.word	0x00000000
	.align		4
        /*0014*/ 	.word	0xfffffffe
	.align		4
        /*0018*/ 	.word	0x00000000
	.align		4
        /*001c*/ 	.word	0xfffffffd
	.align		4
        /*0020*/ 	.word	0x00000000
	.align		4
        /*0024*/ 	.word	0xfffffffc


//--------------------- .nv.constant4             --------------------------
	.section	.nv.constant4,"a",@progbits
	.align	8
	.align		8
.nv.constant4:
        /*0000*/ 	.dword	vprintf
	.align		8
        /*0008*/ 	.dword	$str
	.align		8
        /*0010*/ 	.dword	$str$1


//--------------------- .text._Z4loopi            --------------------------
	.section	.text._Z4loopi,"ax",@progbits
	.align	128
        .global         _Z4loopi
        .type           _Z4loopi,@function
        .size           _Z4loopi,(.L_x_3 - _Z4loopi)
        .other          _Z4loopi,@"STO_CUDA_ENTRY STV_DEFAULT"
_Z4loopi:
.text._Z4loopi:
[----:B------:R-:W0:Y:S01]  /*0000*/  LDC R1, c[0x0][0x37c] ;  /* 0x0000df00ff017b82 */ /* 0x000e220000000800 */
[----:B------:R-:W1:Y:S01]  /*0010*/  S2R R18, SR_TID.X ;  /* 0x0000000000127919 */ /* 0x000e620000002100 */
[----:B------:R-:W2:Y:S06]  /*0020*/  LDCU UR5, c[0x0][0x2fc] ;  /* 0x00005f80ff0577ac */ /* 0x000eac0008000800 */
[----:B------:R-:W3:Y:S01]  /*0030*/  LDC R16, c[0x0][0x360] ;  /* 0x0000d800ff107b82 */ /* 0x000ee20000000800 */
[----:B0-----:R-:W-:Y:S01]  /*0040*/  VIADD R1, R1, 0xfffffff0 ;  /* 0xfffffff001017836 */ /* 0x001fe20000000000 */
[----:B------:R-:W3:Y:S01]  /*0050*/  S2R R17, SR_CTAID.X ;  /* 0x0000000000117919 */ /* 0x000ee20000002500 */
[----:B------:R-:W0:Y:S01]  /*0060*/  LDCU UR4, c[0x0][0x2f8] ;  /* 0x00005f00ff0477ac */ /* 0x000e220008000800 */
[----:B------:R-:W-:Y:S01]  /*0070*/  MOV R2, 0x0 ;  /* 0x0000000000027802 */ /* 0x000fe20000000f00 */
[----:B------:R-:W4:Y:S03]  /*0080*/  LDCU.64 UR6, c[0x4][0x8] ;  /* 0x01000100ff0677ac */ /* 0x000f260008000a00 */
[----:B------:R5:W5:Y:S01]  /*0090*/  LDC.64 R8, c[0x4][R2] ;  /* 0x0100000002087b82 */ /* 0x000b620000000a00 */
[----:B0-----:R-:W-:-:S02]  /*00a0*/  IADD3 R19, P0, PT, R1, UR4, RZ ;  /* 0x0000000401137c10 */ /* 0x001fc4000ff1e0ff */
[----:B----4-:R-:W-:-:S03]  /*00b0*/  MOV R4, UR6 ;  /* 0x0000000600047c02 */ /* 0x010fc60008000f00 */
[----:B--2---:R-:W-:Y:S01]  /*00c0*/  IMAD.X R22, RZ, RZ, UR5, P0 ;  /* 0x00000005ff167e24 */ /* 0x004fe200080e06ff */
[----:B------:R-:W-:Y:S01]  /*00d0*/  MOV R6, R19 ;  /* 0x0000001300067202 */ /* 0x000fe20000000f00 */
[----:B------:R-:W-:Y:S01]  /*00e0*/  IMAD.U32 R5, RZ, RZ, UR7 ;  /* 0x00000007ff057e24 */ /* 0x000fe2000f8e00ff */
[----:B-1----:R0:W-:Y:S01]  /*00f0*/  STL [R1+0x8], R18 ;  /* 0x0000081201007387 */ /* 0x0021e20000100800 */
[----:B------:R-:W-:-:S03]  /*0100*/  IMAD.MOV.U32 R7, RZ, RZ, R22 ;  /* 0x000000ffff077224 */ /* 0x000fc600078e0016 */
[----:B---3--:R0:W-:Y:S04]  /*0110*/  STL.64 [R1], R16 ;  /* 0x0000001001007387 */ /* 0x0081e80000100a00 */
[----:B------:R-:W-:-:S07]  /*0120*/  LEPC R20, `(.L_x_0) ;  /* 0x000000001014794e */ /* 0x000fce0000000000 */
[----:B0----5:R-:W-:Y:S05]  /*0130*/  CALL.ABS.NOINC R8 ;  /* 0x0000000008007343 */ /* 0x021fea0003c00000 */
.L_x_0:
[----:B------:R-:W-:Y:S01]  /*0140*/  IMAD R16, R16, R17, R18 ;  /* 0x0000001110107224 */ /* 0x000fe200078e0212 */
[----:B------:R-:W0:Y:S01]  /*0150*/  LDC.64 R2, c[0x4][R2] ;  /* 0x0100000002027b82 */ /* 0x000e220000000a00 */
[----:B------:R-:W1:Y:S01]  /*0160*/  LDCU.64 UR4, c[0x4][0x10] ;  /* 0x01000200ff0477ac */ /* 0x000e620008000a00 */
[----:B------:R-:W-:Y:S01]  /*0170*/  MOV R6, R19 ;  /* 0x0000001300067202 */ /* 0x000fe20000000f00 */
[----:B------:R-:W-:Y:S01]  /*0180*/  IMAD.MOV.U32 R7, RZ, RZ, R22 ;  /* 0x000000ffff077224 */ /* 0x000fe200078e0016 */
[----:B------:R2:W-:Y:S01]  /*0190*/  STL [R1], R16 ;  /* 0x0000001001007387 */ /* 0x0005e20000100800 */
[----:B-1----:R-:W-:Y:S01]  /*01a0*/  MOV R4, UR4 ;  /* 0x0000000400047c02 */ /* 0x002fe20008000f00 */
[----:B--2---:R-:W-:-:S07]  /*01b0*/  IMAD.U32 R5, RZ, RZ, UR5 ;  /* 0x00000005ff057e24 */ /* 0x004fce000f8e00ff */
[----:B------:R-:W-:-:S07]  /*01c0*/  LEPC R20, `(.L_x_1) ;  /* 0x000000001014794e */ /* 0x000fce0000000000 */
[----:B0-----:R-:W-:Y:S05]  /*01d0*/  CALL.ABS.NOINC R2 ;  /* 0x0000000002007343 */ /* 0x001fea0003c00000 */
.L_x_1:
[----:B------:R-:W-:Y:S05]  /*01e0*/  EXIT ;  /* 0x000000000000794d */ /* 0x000fea0003800000 */
.L_x_2:
[----:B------:R-:W-:-:S00]  /*01f0*/  BRA `(.L_x_2) ;  /* 0xfffffffc00fc7947 */ /* 0x000fc0000383ffff */
[----:B------:R-:W-:-:S00]  /*0200*/  NOP ;  /* 0x0000000000007918 */ /* 0x000fc00000000000 */
[----:B------:R-:W-:-:S00]  /*0210*/  NOP ;  /* 0x0000000000007918 */ /* 0x000fc00000000000 */
[----:B------:R-:W-:-:S00]  /*0220*/  NOP ;  /* 0x0000000000007918 */ /* 0x000fc00000000000 */
[----:B------:R-:W-:-:S00]  /*0230*/  NOP ;  /* 0x0000000000007918 */ /* 0x000fc00000000000 */
[----:B------:R-:W-:-:S00]  /*0240*/  NOP ;  /* 0x0000000000007918 */ /* 0x000fc00000000000 */
[----:B------:R-:W-:-:S00]  /*0250*/  NOP ;  /* 0x0000000000007918 */ /* 0x000fc00000000000 */
[----:B------:R-:W-:-:S00]  /*0260*/  NOP ;  /* 0x0000000000007918 */ /* 0x000fc00000000000 */
[----:B------:R-:W-:-:S00]  /*0270*/  NOP ;  /* 0x0000000000007918 */ /* 0x000fc00000000000 */
.L_x_3:


//--------------------- .nv.global.init           --------------------------
	.section	.nv.global.init,"aw",@progbits
.nv.global.init:
	.type		$str$1,@object
	.size		$str$1,($str - $str$1)
$str$1:
        /*0000*/ 	.byte	0x49, 0x6e, 0x20, 0x70, 0x61, 0x72, 0x61, 0x6c, 0x6c, 0x65, 0x6c, 0x20, 0x4c, 0x6f, 0x6f, 0x70
        /*0010*/ 	.byte	0x20, 0x25, 0x64, 0x0a, 0x00
	.type		$str,@object
	.size		$str,(.L_0 - $str)
$str:
        /*0015*/ 	.byte	0x54, 0x68, 0x69, 0x73, 0x20, 0x69, 0x73, 0x20, 0x69, 0x74, 0x65, 0x72, 0x61, 0x74, 0x69, 0x6f
        /*0025*/ 	.byte	0x6e, 0x20, 0x6e, 0x75, 0x6d, 0x62, 0x65, 0x72, 0x20, 0x42, 0x6c, 0x6f, 0x63, 0x6b, 0x20, 0x44
        /*0035*/ 	.byte	0x69, 0x6d, 0x3a, 0x20, 0x25, 0x64, 0x2d, 0x2d, 0x2d, 0x3e, 0x42, 0x6c, 0x6f, 0x63, 0x6b, 0x20
        /*0045*/ 	.byte	0x69, 0x64, 0x3a, 0x20, 0x25, 0x64, 0x2d, 0x2d, 0x2d, 0x3e, 0x54, 0x68, 0x72, 0x65, 0x61, 0x64
        /*0055*/ 	.byte	0x20, 0x49, 0x64, 0x3a, 0x20, 0x25, 0x64, 0x0a, 0x00
.L_0:


//--------------------- .nv.shared.reserved.0     --------------------------
	.section	.nv.shared.reserved.0,"aw",@nobits
	.weak		__nv_reservedSMEM_offset_0_alias
	.size		__nv_reservedSMEM_offset_0_alias, 0, 64
	.other		__nv_reservedSMEM_offset_0_alias,@"STO_CUDA_RESERVED_SHARED STV_DEFAULT"
__nv_reservedSMEM_offset_0_alias:
	.zero		0
	.zero		64


//--------------------- .nv.constant0._Z4loopi    --------------------------
	.section	.nv.constant0._Z4loopi,"a",@progbits
	.sectionflags	@""
	.align	4
.nv.constant0._Z4loopi:
	.zero		900


//--------------------- SYMBOLS --------------------------

	.type		.nv.reservedSmem.offset0,@object
	.size		.nv.reservedSmem.offset0,0x4
	.type		vprintf,@function
